//
// Generated by NVIDIA NVVM Compiler
//
// Compiler Build ID: CL-36424714
// Cuda compilation tools, release 13.0, V13.0.88
// Based on NVVM 20.0.0
//

.version 9.0
.target sm_100
.address_size 64

	// .globl	_Z7cmp_winPA100_A100_iPA105_A105_Ki
// _ZZ7cmp_winPA100_A100_iPA105_A105_KiE4smem has been demoted

.visible .entry _Z7cmp_winPA100_A100_iPA105_A105_Ki(
	.param .u64 .ptr .align 1 _Z7cmp_winPA100_A100_iPA105_A105_Ki_param_0,
	.param .u64 .ptr .align 1 _Z7cmp_winPA100_A100_iPA105_A105_Ki_param_1
)
{
	.reg .pred 	%p<46>;
	.reg .b32 	%r<119>;
	.reg .b64 	%rd<17>;
	// demoted variable
	.shared .align 4 .b8 _ZZ7cmp_winPA100_A100_iPA105_A105_KiE4smem[8788];
	ld.param.u64 	%rd3, [_Z7cmp_winPA100_A100_iPA105_A105_Ki_param_0];
	ld.param.u64 	%rd4, [_Z7cmp_winPA100_A100_iPA105_A105_Ki_param_1];
	mov.u32 	%r16, %ctaid.x;
	mov.u32 	%r17, %ntid.x;
	mov.u32 	%r1, %tid.x;
	mad.lo.s32 	%r2, %r16, %r17, %r1;
	mov.u32 	%r18, %ctaid.y;
	mov.u32 	%r19, %ntid.y;
	mov.u32 	%r3, %tid.y;
	mad.lo.s32 	%r20, %r18, %r19, %r3;
	mov.u32 	%r21, %ctaid.z;
	mov.u32 	%r22, %ntid.z;
	mov.u32 	%r5, %tid.z;
	mad.lo.s32 	%r6, %r21, %r22, %r5;
	setp.gt.s32 	%p2, %r2, 104;
	setp.gt.u32 	%p3, %r20, 104;
	setp.gt.u32 	%p4, %r6, 24;
	or.pred  	%p5, %p3, %p4;
	or.pred  	%p6, %p5, %p2;
	@%p6 bra 	$L__BB0_15;
	cvta.to.global.u64 	%rd5, %rd4;
	mul.wide.u32 	%rd6, %r6, 44100;
	add.s64 	%rd7, %rd5, %rd6;
	mul.wide.u32 	%rd8, %r20, 420;
	add.s64 	%rd9, %rd7, %rd8;
	mul.wide.s32 	%rd10, %r2, 4;
	add.s64 	%rd1, %rd9, %rd10;
	ld.global.u32 	%r23, [%rd1];
	mov.u32 	%r24, _ZZ7cmp_winPA100_A100_iPA105_A105_KiE4smem;
	mad.lo.s32 	%r25, %r5, 676, %r24;
	mad.lo.s32 	%r26, %r3, 52, %r25;
	shl.b32 	%r27, %r1, 2;
	add.s32 	%r7, %r26, %r27;
	st.shared.u32 	[%r7], %r23;
	setp.lt.u32 	%p7, %r5, 3;
	setp.gt.u32 	%p8, %r6, 19;
	or.pred  	%p9, %p7, %p8;
	@%p9 bra 	$L__BB0_3;
	ld.global.u32 	%r28, [%rd1+220500];
	st.shared.u32 	[%r7+3380], %r28;
$L__BB0_3:
	setp.lt.u32 	%p10, %r3, 3;
	setp.gt.u32 	%p11, %r20, 99;
	or.pred  	%p12, %p10, %p11;
	@%p12 bra 	$L__BB0_5;
	ld.global.u32 	%r29, [%rd1+2100];
	st.shared.u32 	[%r7+260], %r29;
$L__BB0_5:
	setp.lt.u32 	%p13, %r1, 3;
	setp.gt.s32 	%p14, %r2, 99;
	or.pred  	%p15, %p13, %p14;
	@%p15 bra 	$L__BB0_7;
	ld.global.u32 	%r30, [%rd1+20];
	st.shared.u32 	[%r7+20], %r30;
$L__BB0_7:
	setp.gt.u32 	%p16, %r20, 99;
	setp.gt.u32 	%p17, %r6, 19;
	min.u32 	%r31, %r5, %r3;
	setp.gt.u32 	%p1, %r31, 2;
	setp.lt.u32 	%p18, %r31, 3;
	or.pred  	%p19, %p17, %p16;
	or.pred  	%p20, %p19, %p18;
	@%p20 bra 	$L__BB0_9;
	ld.global.u32 	%r32, [%rd1+222600];
	st.shared.u32 	[%r7+3640], %r32;
$L__BB0_9:
	setp.gt.s32 	%p21, %r2, 99;
	setp.gt.u32 	%p22, %r6, 19;
	min.u32 	%r33, %r5, %r1;
	setp.lt.u32 	%p23, %r33, 3;
	or.pred  	%p24, %p23, %p22;
	or.pred  	%p25, %p21, %p24;
	@%p25 bra 	$L__BB0_11;
	ld.global.u32 	%r34, [%rd1+220520];
	st.shared.u32 	[%r7+3400], %r34;
$L__BB0_11:
	setp.gt.s32 	%p26, %r2, 99;
	setp.gt.u32 	%p27, %r20, 99;
	min.u32 	%r35, %r3, %r1;
	setp.lt.u32 	%p28, %r35, 3;
	or.pred  	%p29, %p28, %p27;
	or.pred  	%p30, %p26, %p29;
	@%p30 bra 	$L__BB0_13;
	ld.global.u32 	%r36, [%rd1+2120];
	st.shared.u32 	[%r7+280], %r36;
$L__BB0_13:
	setp.gt.s32 	%p31, %r2, 99;
	setp.lt.u32 	%p32, %r1, 3;
	setp.gt.u32 	%p33, %r20, 99;
	setp.gt.u32 	%p34, %r6, 19;
	not.pred 	%p35, %p1;
	or.pred  	%p36, %p32, %p35;
	or.pred  	%p37, %p36, %p34;
	or.pred  	%p38, %p37, %p33;
	or.pred  	%p39, %p31, %p38;
	@%p39 bra 	$L__BB0_15;
	ld.global.u32 	%r37, [%rd1+222620];
	st.shared.u32 	[%r7+3660], %r37;
$L__BB0_15:
	bar.sync 	0;
	setp.gt.s32 	%p40, %r2, 99;
	setp.gt.u32 	%p41, %r20, 99;
	setp.gt.u32 	%p42, %r6, 19;
	or.pred  	%p43, %p41, %p42;
	or.pred  	%p44, %p43, %p40;
	@%p44 bra 	$L__BB0_19;
	cvta.to.global.u64 	%rd11, %rd3;
	mul.wide.u32 	%rd12, %r6, 40000;
	add.s64 	%rd13, %rd11, %rd12;
	mul.wide.u32 	%rd14, %r20, 400;
	add.s64 	%rd15, %rd13, %rd14;
	mul.wide.s32 	%rd16, %r2, 4;
	add.s64 	%rd2, %rd15, %rd16;
	ld.global.u32 	%r117, [%rd2];
	mul.lo.s32 	%r39, %r3, 52;
	mad.lo.s32 	%r40, %r5, 676, %r39;
	shl.b32 	%r41, %r1, 2;
	add.s32 	%r42, %r40, %r41;
	mov.u32 	%r43, _ZZ7cmp_winPA100_A100_iPA105_A105_KiE4smem;
	add.s32 	%r44, %r42, %r43;
	add.s32 	%r116, %r44, 156;
	mov.b32 	%r118, 0;
$L__BB0_17:
	ld.shared.u32 	%r45, [%r116+-156];
	min.s32 	%r46, %r45, %r117;
	ld.shared.u32 	%r47, [%r116+-152];
	min.s32 	%r48, %r47, %r46;
	ld.shared.u32 	%r49, [%r116+-148];
	min.s32 	%r50, %r49, %r48;
	ld.shared.u32 	%r51, [%r116+-144];
	min.s32 	%r52, %r51, %r50;
	ld.shared.u32 	%r53, [%r116+-140];
	min.s32 	%r54, %r53, %r52;
	ld.shared.u32 	%r55, [%r116+-136];
	min.s32 	%r56, %r55, %r54;
	ld.shared.u32 	%r57, [%r116+-104];
	min.s32 	%r58, %r57, %r56;
	ld.shared.u32 	%r59, [%r116+-100];
	min.s32 	%r60, %r59, %r58;
	ld.shared.u32 	%r61, [%r116+-96];
	min.s32 	%r62, %r61, %r60;
	ld.shared.u32 	%r63, [%r116+-92];
	min.s32 	%r64, %r63, %r62;
	ld.shared.u32 	%r65, [%r116+-88];
	min.s32 	%r66, %r65, %r64;
	ld.shared.u32 	%r67, [%r116+-84];
	min.s32 	%r68, %r67, %r66;
	ld.shared.u32 	%r69, [%r116+-52];
	min.s32 	%r70, %r69, %r68;
	ld.shared.u32 	%r71, [%r116+-48];
	min.s32 	%r72, %r71, %r70;
	ld.shared.u32 	%r73, [%r116+-44];
	min.s32 	%r74, %r73, %r72;
	ld.shared.u32 	%r75, [%r116+-40];
	min.s32 	%r76, %r75, %r74;
	ld.shared.u32 	%r77, [%r116+-36];
	min.s32 	%r78, %r77, %r76;
	ld.shared.u32 	%r79, [%r116+-32];
	min.s32 	%r80, %r79, %r78;
	ld.shared.u32 	%r81, [%r116];
	min.s32 	%r82, %r81, %r80;
	ld.shared.u32 	%r83, [%r116+4];
	min.s32 	%r84, %r83, %r82;
	ld.shared.u32 	%r85, [%r116+8];
	min.s32 	%r86, %r85, %r84;
	ld.shared.u32 	%r87, [%r116+12];
	min.s32 	%r88, %r87, %r86;
	ld.shared.u32 	%r89, [%r116+16];
	min.s32 	%r90, %r89, %r88;
	ld.shared.u32 	%r91, [%r116+20];
	min.s32 	%r92, %r91, %r90;
	ld.shared.u32 	%r93, [%r116+52];
	min.s32 	%r94, %r93, %r92;
	ld.shared.u32 	%r95, [%r116+56];
	min.s32 	%r96, %r95, %r94;
	ld.shared.u32 	%r97, [%r116+60];
	min.s32 	%r98, %r97, %r96;
	ld.shared.u32 	%r99, [%r116+64];
	min.s32 	%r100, %r99, %r98;
	ld.shared.u32 	%r101, [%r116+68];
	min.s32 	%r102, %r101, %r100;
	ld.shared.u32 	%r103, [%r116+72];
	min.s32 	%r104, %r103, %r102;
	ld.shared.u32 	%r105, [%r116+104];
	min.s32 	%r106, %r105, %r104;
	ld.shared.u32 	%r107, [%r116+108];
	min.s32 	%r108, %r107, %r106;
	ld.shared.u32 	%r109, [%r116+112];
	min.s32 	%r110, %r109, %r108;
	ld.shared.u32 	%r111, [%r116+116];
	min.s32 	%r112, %r111, %r110;
	ld.shared.u32 	%r113, [%r116+120];
	min.s32 	%r114, %r113, %r112;
	ld.shared.u32 	%r115, [%r116+124];
	min.s32 	%r117, %r115, %r114;
	add.s32 	%r118, %r118, 1;
	add.s32 	%r116, %r116, 676;
	setp.ne.s32 	%p45, %r118, 6;
	@%p45 bra 	$L__BB0_17;
	st.global.u32 	[%rd2], %r117;
$L__BB0_19:
	ret;

}


// ===== COMPILED SASS (sm_100) =====

	.target	sm_100

	.elftype	@"ET_EXEC"


//--------------------- .note.nv.tkinfo           --------------------------
	.section	.note.nv.tkinfo,"",@"SHT_NOTE"
	.sectionflags	@"SHF_NOTE_NV_TKINFO"
	.tkinfo
        /*0018*/ 	.word	0x00000002
        /*0030*/ 	.string	""
        /*0030*/ 	.string	"ptxas"
        /*0030*/ 	.string	"Cuda compilation tools, release 13.0, V13.0.88"
        /*0030*/ 	.string	"Build cuda_13.0.r13.0/compiler.36424714_0"
        /*0030*/ 	.string	"-arch sm_100 -m 64 "



//--------------------- .note.nv.cuinfo           --------------------------
	.section	.note.nv.cuinfo,"",@"SHT_NOTE"
	.sectionflags	@"SHF_NOTE_NV_CUINFO"
        /*0018*/ 	.short	0x0002
        /*001a*/ 	.short	0x0064
        /*001c*/ 	.short	0x0082
	.zero		2


//--------------------- .nv.info                  --------------------------
	.section	.nv.info,"",@"SHT_CUDA_INFO"
	.align	4


	//----- nvinfo : EIATTR_REGCOUNT
	.align		4
        /*0000*/ 	.byte	0x04, 0x2f
        /*0002*/ 	.short	(.L_1 - .L_0)
	.align		4
.L_0:
        /*0004*/ 	.word	index@(_Z7cmp_winPA100_A100_iPA105_A105_Ki)
        /*0008*/ 	.word	0x0000001c


	//----- nvinfo : EIATTR_FRAME_SIZE
	.align		4
.L_1:
        /*000c*/ 	.byte	0x04, 0x11
        /*000e*/ 	.short	(.L_3 - .L_2)
	.align		4
.L_2:
        /*0010*/ 	.word	index@(_Z7cmp_winPA100_A100_iPA105_A105_Ki)
        /*0014*/ 	.word	0x00000000


	//----- nvinfo : EIATTR_MIN_STACK_SIZE
	.align		4
.L_3:
        /*0018*/ 	.byte	0x04, 0x12
        /*001a*/ 	.short	(.L_5 - .L_4)
	.align		4
.L_4:
        /*001c*/ 	.word	index@(_Z7cmp_winPA100_A100_iPA105_A105_Ki)
        /*0020*/ 	.word	0x00000000
.L_5:


//--------------------- .nv.compat                --------------------------
	.section	.nv.compat,"",@"SHT_CUDA_COMPAT_INFO"
	.align	4
        /*0000*/ 	.byte	0x02, 0x09, 0x00, 0x00, 0x02, 0x02, 0x01, 0x00, 0x02, 0x05, 0x05, 0x00, 0x03, 0x07, 0x01, 0x01
        /*0010*/ 	.byte	0x02, 0x03, 0x00, 0x00, 0x02, 0x06, 0x01, 0x00, 0x04, 0x0b, 0x08, 0x00, 0x09, 0x00, 0x00, 0x00
        /*0020*/ 	.byte	0x00, 0x00, 0x00, 0x00


//--------------------- .nv.info._Z7cmp_winPA100_A100_iPA105_A105_Ki --------------------------
	.section	.nv.info._Z7cmp_winPA100_A100_iPA105_A105_Ki,"",@"SHT_CUDA_INFO"
	.sectionflags	@""
	.align	4


	//----- nvinfo : EIATTR_CUDA_API_VERSION
	.align		4
        /*0000*/ 	.byte	0x04, 0x37
        /*0002*/ 	.short	(.L_7 - .L_6)
.L_6:
        /*0004*/ 	.word	0x00000082


	//----- nvinfo : EIATTR_KPARAM_INFO
	.align		4
.L_7:
        /*0008*/ 	.byte	0x04, 0x17
        /*000a*/ 	.short	(.L_9 - .L_8)
.L_8:
        /*000c*/ 	.word	0x00000000
        /*0010*/ 	.short	0x0001
        /*0012*/ 	.short	0x0008
        /*0014*/ 	.byte	0x00, 0xf5, 0x21, 0x00


	//----- nvinfo : EIATTR_KPARAM_INFO
	.align		4
.L_9:
        /*0018*/ 	.byte	0x04, 0x17
        /*001a*/ 	.short	(.L_11 - .L_10)
.L_10:
        /*001c*/ 	.word	0x00000000
        /*0020*/ 	.short	0x0000
        /*0022*/ 	.short	0x0000
        /*0024*/ 	.byte	0x00, 0xf5, 0x21, 0x00


	//----- nvinfo : EIATTR_SPARSE_MMA_MASK
	.align		4
.L_11:
        /*0028*/ 	.byte	0x03, 0x50
        /*002a*/ 	.short	0x0000


	//----- nvinfo : EIATTR_MAXREG_COUNT
	.align		4
        /*002c*/ 	.byte	0x03, 0x1b
        /*002e*/ 	.short	0x00ff


	//----- nvinfo : EIATTR_NUM_BARRIERS
	.align		4
        /*0030*/ 	.byte	0x02, 0x4c
        /*0032*/ 	.byte	0x01
	.zero		1


	//----- nvinfo : EIATTR_MERCURY_ISA_VERSION
	.align		4
        /*0034*/ 	.byte	0x03, 0x5f
        /*0036*/ 	.short	0x0101


	//----- nvinfo : EIATTR_VRC_CTA_INIT_COUNT
	.align		4
        /*0038*/ 	.byte	0x02, 0x4a
	.zero		1
	.zero		1


	//----- nvinfo : EIATTR_EXIT_INSTR_OFFSETS
	.align		4
        /*003c*/ 	.byte	0x04, 0x1c
        /*003e*/ 	.short	(.L_13 - .L_12)


	//   ....[0]....
.L_12:
        /*0040*/ 	.word	0x00000460


	//   ....[1]....
        /*0044*/ 	.word	0x000008f0


	//----- nvinfo : EIATTR_CRS_STACK_SIZE
	.align		4
.L_13:
        /*0048*/ 	.byte	0x04, 0x1e
        /*004a*/ 	.short	(.L_15 - .L_14)
.L_14:
        /*004c*/ 	.word	0x00000000


	//----- nvinfo : EIATTR_CBANK_PARAM_SIZE
	.align		4
.L_15:
        /*0050*/ 	.byte	0x03, 0x19
        /*0052*/ 	.short	0x0010


	//----- nvinfo : EIATTR_PARAM_CBANK
	.align		4
        /*0054*/ 	.byte	0x04, 0x0a
        /*0056*/ 	.short	(.L_17 - .L_16)
	.align		4
.L_16:
        /*0058*/ 	.word	index@(.nv.constant0._Z7cmp_winPA100_A100_iPA105_A105_Ki)
        /*005c*/ 	.short	0x0380
        /*005e*/ 	.short	0x0010


	//----- nvinfo : EIATTR_SW_WAR
	.align		4
.L_17:
        /*0060*/ 	.byte	0x04, 0x36
        /*0062*/ 	.short	(.L_19 - .L_18)
.L_18:
        /*0064*/ 	.word	0x00000008
.L_19:


//--------------------- .nv.callgraph             --------------------------
	.section	.nv.callgraph,"",@"SHT_CUDA_CALLGRAPH"
	.align	4
	.sectionentsize	8
	.align		4
        /*0000*/ 	.word	0x00000000
	.align		4
        /*0004*/ 	.word	0xffffffff
	.align		4
        /*0008*/ 	.word	0x00000000
	.align		4
        /*000c*/ 	.word	0xfffffffe
	.align		4
        /*0010*/ 	.word	0x00000000
	.align		4
        /*0014*/ 	.word	0xfffffffd
	.align		4
        /*0018*/ 	.word	0x00000000
	.align		4
        /*001c*/ 	.word	0xfffffffc


//--------------------- .text._Z7cmp_winPA100_A100_iPA105_A105_Ki --------------------------
	.section	.text._Z7cmp_winPA100_A100_iPA105_A105_Ki,"ax",@progbits
	.align	128
        .global         _Z7cmp_winPA100_A100_iPA105_A105_Ki
        .type           _Z7cmp_winPA100_A100_iPA105_A105_Ki,@function
        .size           _Z7cmp_winPA100_A100_iPA105_A105_Ki,(.L_x_4 - _Z7cmp_winPA100_A100_iPA105_A105_Ki)
        .other          _Z7cmp_winPA100_A100_iPA105_A105_Ki,@"STO_CUDA_ENTRY STV_DEFAULT"
_Z7cmp_winPA100_A100_iPA105_A105_Ki:
.text._Z7cmp_winPA100_A100_iPA105_A105_Ki:
[----:B------:R-:W-:Y:S01]  /*0000*/  LDC R1, c[0x0][0x37c] ;  /* 0x0000df00ff017b82 */ /* 0x000fe20000000800 */
[----:B------:R-:W0:Y:S07]  /*0010*/  S2R R0, SR_TID.Z ;  /* 0x0000000000007919 */ /* 0x000e2e0000002300 */
[----:B------:R-:W1:Y:S01]  /*0020*/  LDC R3, c[0x0][0x360] ;  /* 0x0000d800ff037b82 */ /* 0x000e620000000800 */
[----:B------:R-:W-:Y:S01]  /*0030*/  BSSY.RECONVERGENT B0, `(.L_x_0) ;  /* 0x0000041000007945 */ /* 0x000fe20003800200 */
[----:B------:R-:W2:Y:S01]  /*0040*/  S2R R5, SR_TID.Y ;  /* 0x0000000000057919 */ /* 0x000ea20000002200 */
[----:B------:R-:W1:Y:S05]  /*0050*/  S2R R4, SR_TID.X ;  /* 0x0000000000047919 */ /* 0x000e6a0000002100 */
[----:B------:R-:W2:Y:S08]  /*0060*/  LDC R2, c[0x0][0x364] ;  /* 0x0000d900ff027b82 */ /* 0x000eb00000000800 */
[----:B------:R-:W0:Y:S08]  /*0070*/  S2UR UR6, SR_CTAID.Z ;  /* 0x00000000000679c3 */ /* 0x000e300000002700 */
[----:B------:R-:W0:Y:S08]  /*0080*/  LDC R7, c[0x0][0x368] ;  /* 0x0000da00ff077b82 */ /* 0x000e300000000800 */
[----:B------:R-:W2:Y:S08]  /*0090*/  S2UR UR5, SR_CTAID.Y ;  /* 0x00000000000579c3 */ /* 0x000eb00000002600 */
[----:B------:R-:W1:Y:S01]  /*00a0*/  S2UR UR4, SR_CTAID.X ;  /* 0x00000000000479c3 */ /* 0x000e620000002500 */
[----:B0-----:R-:W-:Y:S01]  /*00b0*/  IMAD R8, R7, UR6, R0 ;  /* 0x0000000607087c24 */ /* 0x001fe2000f8e0200 */
[----:B------:R-:W0:Y:S04]  /*00c0*/  LDCU.64 UR6, c[0x0][0x358] ;  /* 0x00006b00ff0677ac */ /* 0x000e280008000a00 */
[----:B------:R-:W-:-:S02]  /*00d0*/  ISETP.GT.U32.AND P0, PT, R8, 0x18, PT ;  /* 0x000000180800780c */ /* 0x000fc40003f04070 */
[----:B------:R-:W-:Y:S01]  /*00e0*/  ISETP.GT.U32.AND P2, PT, R8, 0x13, PT ;  /* 0x000000130800780c */ /* 0x000fe20003f44070 */
[----:B--2---:R-:W-:-:S05]  /*00f0*/  IMAD R7, R2, UR5, R5 ;  /* 0x0000000502077c24 */ /* 0x004fca000f8e0205 */
[C---:B------:R-:W-:Y:S02]  /*0100*/  ISETP.GT.U32.OR P0, PT, R7.reuse, 0x68, P0 ;  /* 0x000000680700780c */ /* 0x040fe40000704470 */
[----:B------:R-:W-:Y:S01]  /*0110*/  ISETP.GT.U32.OR P2, PT, R7, 0x63, P2 ;  /* 0x000000630700780c */ /* 0x000fe20001744470 */
[----:B-1----:R-:W-:-:S05]  /*0120*/  IMAD R6, R3, UR4, R4 ;  /* 0x0000000403067c24 */ /* 0x002fca000f8e0204 */
[C---:B------:R-:W-:Y:S02]  /*0130*/  ISETP.GT.OR P1, PT, R6.reuse, 0x68, P0 ;  /* 0x000000680600780c */ /* 0x040fe40000724670 */
[----:B------:R-:W-:-:S11]  /*0140*/  ISETP.GT.OR P0, PT, R6, 0x63, P2 ;  /* 0x000000630600780c */ /* 0x000fd60001704670 */
[----:B0-----:R-:W-:Y:S05]  /*0150*/  @P1 BRA `(.L_x_1) ;  /* 0x0000000000b81947 */ /* 0x001fea0003800000 */
[----:B------:R-:W0:Y:S01]  /*0160*/  LDC.64 R2, c[0x0][0x388] ;  /* 0x0000e200ff027b82 */ /* 0x000e220000000a00 */
[----:B------:R-:W-:-:S04]  /*0170*/  ISETP.GT.U32.AND P1, PT, R8, 0x13, PT ;  /* 0x000000130800780c */ /* 0x000fc80003f24070 */
[----:B------:R-:W-:Y:S01]  /*0180*/  ISETP.LT.U32.OR P2, PT, R0, 0x3, P1 ;  /* 0x000000030000780c */ /* 0x000fe20000f41470 */
[----:B0-----:R-:W-:-:S04]  /*0190*/  IMAD.WIDE.U32 R2, R8, 0xac44, R2 ;  /* 0x0000ac4408027825 */ /* 0x001fc800078e0002 */
[----:B------:R-:W-:-:S04]  /*01a0*/  IMAD.WIDE.U32 R2, R7, 0x1a4, R2 ;  /* 0x000001a407027825 */ /* 0x000fc800078e0002 */
[----:B------:R-:W-:-:S05]  /*01b0*/  IMAD.WIDE R2, R6, 0x4, R2 ;  /* 0x0000000406027825 */ /* 0x000fca00078e0202 */
[----:B------:R-:W2:Y:S01]  /*01c0*/  @!P2 LDG.E R11, desc[UR6][R2.64+0x35d54] ;  /* 0x035d5406020ba981 */ /* 0x000ea2000c1e1900 */
[----:B------:R-:W-:Y:S02]  /*01d0*/  MOV R9, 0x400 ;  /* 0x0000040000097802 */ /* 0x000fe40000000f00 */
[-C--:B------:R-:W-:Y:S01]  /*01e0*/  VIMNMX.U32 R12, PT, PT, R5, R0.reuse, PT ;  /* 0x00000000050c7248 */ /* 0x080fe20003fe0000 */
[----:B------:R-:W0:Y:S01]  /*01f0*/  S2R R10, SR_CgaCtaId ;  /* 0x00000000000a7919 */ /* 0x000e220000008800 */
[----:B------:R-:W-:Y:S02]  /*0200*/  ISETP.GT.U32.AND P6, PT, R7, 0x63, PT ;  /* 0x000000630700780c */ /* 0x000fe40003fc4070 */
[----:B------:R-:W-:Y:S02]  /*0210*/  ISETP.GT.U32.AND P5, PT, R12, 0x2, PT ;  /* 0x000000020c00780c */ /* 0x000fe40003fa4070 */
[C---:B------:R-:W-:Y:S02]  /*0220*/  VIMNMX.U32 R13, PT, PT, R4.reuse, R0, PT ;  /* 0x00000000040d7248 */ /* 0x040fe40003fe0000 */
[----:B------:R-:W-:-:S02]  /*0230*/  ISETP.LT.U32.OR P5, PT, R4, 0x3, !P5 ;  /* 0x000000030400780c */ /* 0x000fc40006fa1470 */
[----:B------:R-:W-:Y:S02]  /*0240*/  VIMNMX.U32 R14, PT, PT, R4, R5, PT ;  /* 0x00000005040e7248 */ /* 0x000fe40003fe0000 */
[C---:B------:R-:W-:Y:S02]  /*0250*/  ISETP.GT.U32.OR P5, PT, R8.reuse, 0x13, P5 ;  /* 0x000000130800780c */ /* 0x040fe40002fa4470 */
[----:B------:R-:W-:Y:S02]  /*0260*/  ISETP.GT.U32.OR P4, PT, R8, 0x13, P6 ;  /* 0x000000130800780c */ /* 0x000fe40003784470 */
[----:B------:R-:W-:Y:S02]  /*0270*/  ISETP.LT.U32.OR P1, PT, R13, 0x3, P1 ;  /* 0x000000030d00780c */ /* 0x000fe40000f21470 */
[----:B------:R-:W-:Y:S02]  /*0280*/  ISETP.LT.U32.OR P3, PT, R14, 0x3, P6 ;  /* 0x000000030e00780c */ /* 0x000fe40003761470 */
[----:B------:R-:W-:-:S02]  /*0290*/  ISETP.GT.U32.OR P5, PT, R7, 0x63, P5 ;  /* 0x000000630700780c */ /* 0x000fc40002fa4470 */
[----:B------:R-:W-:Y:S02]  /*02a0*/  ISETP.LT.U32.OR P4, PT, R12, 0x3, P4 ;  /* 0x000000030c00780c */ /* 0x000fe40002781470 */
[C---:B------:R-:W-:Y:S02]  /*02b0*/  ISETP.GT.OR P1, PT, R6.reuse, 0x63, P1 ;  /* 0x000000630600780c */ /* 0x040fe40000f24670 */
[----:B------:R-:W-:Y:S02]  /*02c0*/  ISETP.LT.U32.OR P6, PT, R5, 0x3, P6 ;  /* 0x000000030500780c */ /* 0x000fe400037c1470 */
[C---:B------:R-:W-:Y:S02]  /*02d0*/  ISETP.GT.OR P3, PT, R6.reuse, 0x63, P3 ;  /* 0x000000630600780c */ /* 0x040fe40001f64670 */
[----:B------:R-:W-:Y:S02]  /*02e0*/  ISETP.GT.OR P5, PT, R6, 0x63, P5 ;  /* 0x000000630600780c */ /* 0x000fe40002fa4670 */
[----:B0-----:R-:W-:-:S03]  /*02f0*/  LEA R9, R10, R9, 0x18 ;  /* 0x000000090a097211 */ /* 0x001fc600078ec0ff */
[----:B------:R-:W3:Y:S02]  /*0300*/  @!P4 LDG.E R15, desc[UR6][R2.64+0x36588] ;  /* 0x03658806020fc981 */ /* 0x000ee4000c1e1900 */
[----:B------:R-:W-:Y:S02]  /*0310*/  IMAD R10, R0, 0x2a4, R9 ;  /* 0x000002a4000a7824 */ /* 0x000fe400078e0209 */
[----:B------:R-:W4:Y:S02]  /*0320*/  @!P1 LDG.E R17, desc[UR6][R2.64+0x35d68] ;  /* 0x035d680602119981 */ /* 0x000f24000c1e1900 */
[----:B------:R-:W-:Y:S02]  /*0330*/  IMAD R9, R5, 0x34, R10 ;  /* 0x0000003405097824 */ /* 0x000fe400078e020a */
[----:B------:R-:W5:Y:S02]  /*0340*/  @!P3 LDG.E R19, desc[UR6][R2.64+0x848] ;  /* 0x000848060213b981 */ /* 0x000f64000c1e1900 */
[----:B------:R-:W-:-:S02]  /*0350*/  IMAD R10, R4, 0x4, R9 ;  /* 0x00000004040a7824 */ /* 0x000fc400078e0209 */
[----:B------:R-:W5:Y:S04]  /*0360*/  @!P5 LDG.E R21, desc[UR6][R2.64+0x3659c] ;  /* 0x03659c060215d981 */ /* 0x000f68000c1e1900 */
[----:B------:R-:W5:Y:S04]  /*0370*/  LDG.E R9, desc[UR6][R2.64] ;  /* 0x0000000602097981 */ /* 0x000f68000c1e1900 */
[----:B--2---:R0:W-:Y:S01]  /*0380*/  @!P2 STS [R10+0xd34], R11 ;  /* 0x000d340b0a00a388 */ /* 0x0041e20000000800 */
[----:B------:R-:W-:-:S04]  /*0390*/  ISETP.GT.AND P2, PT, R6, 0x63, PT ;  /* 0x000000630600780c */ /* 0x000fc80003f44270 */
[----:B------:R-:W-:Y:S01]  /*03a0*/  ISETP.LT.U32.OR P2, PT, R4, 0x3, P2 ;  /* 0x000000030400780c */ /* 0x000fe20001741470 */
[----:B0-----:R-:W2:-:S12]  /*03b0*/  @!P6 LDG.E R11, desc[UR6][R2.64+0x834] ;  /* 0x00083406020be981 */ /* 0x001e98000c1e1900 */
[----:B------:R-:W2:Y:S04]  /*03c0*/  @!P2 LDG.E R13, desc[UR6][R2.64+0x14] ;  /* 0x00001406020da981 */ /* 0x000ea8000c1e1900 */
[----:B---3--:R0:W-:Y:S04]  /*03d0*/  @!P4 STS [R10+0xe38], R15 ;  /* 0x000e380f0a00c388 */ /* 0x0081e80000000800 */
[----:B----4-:R0:W-:Y:S04]  /*03e0*/  @!P1 STS [R10+0xd48], R17 ;  /* 0x000d48110a009388 */ /* 0x0101e80000000800 */
[----:B-----5:R0:W-:Y:S04]  /*03f0*/  @!P3 STS [R10+0x118], R19 ;  /* 0x000118130a00b388 */ /* 0x0201e80000000800 */
[----:B------:R0:W-:Y:S04]  /*0400*/  @!P5 STS [R10+0xe4c], R21 ;  /* 0x000e4c150a00d388 */ /* 0x0001e80000000800 */
[----:B------:R0:W-:Y:S04]  /*0410*/  STS [R10], R9 ;  /* 0x000000090a007388 */ /* 0x0001e80000000800 */
[----:B--2---:R0:W-:Y:S04]  /*0420*/  @!P6 STS [R10+0x104], R11 ;  /* 0x0001040b0a00e388 */ /* 0x0041e80000000800 */
[----:B------:R0:W-:Y:S02]  /*0430*/  @!P2 STS [R10+0x14], R13 ;  /* 0x0000140d0a00a388 */ /* 0x0001e40000000800 */
.L_x_1:
[----:B------:R-:W-:Y:S05]  /*0440*/  BSYNC.RECONVERGENT B0 ;  /* 0x0000000000007941 */ /* 0x000fea0003800200 */
.L_x_0:
[----:B------:R-:W-:Y:S06]  /*0450*/  BAR.SYNC.DEFER_BLOCKING 0x0 ;  /* 0x0000000000007b1d */ /* 0x000fec0000010000 */
[----:B------:R-:W-:Y:S05]  /*0460*/  @P0 EXIT ;  /* 0x000000000000094d */ /* 0x000fea0003800000 */
[----:B------:R-:W0:Y:S02]  /*0470*/  LDC.64 R2, c[0x0][0x380] ;  /* 0x0000e000ff027b82 */ /* 0x000e240000000a00 */
[----:B0-----:R-:W-:-:S04]  /*0480*/  IMAD.WIDE.U32 R8, R8, 0x9c40, R2 ;  /* 0x00009c4008087825 */ /* 0x001fc800078e0002 */
[----:B------:R-:W-:-:S04]  /*0490*/  IMAD.WIDE.U32 R2, R7, 0x190, R8 ;  /* 0x0000019007027825 */ /* 0x000fc800078e0008 */
[----:B------:R-:W-:-:S05]  /*04a0*/  IMAD.WIDE R2, R6, 0x4, R2 ;  /* 0x0000000406027825 */ /* 0x000fca00078e0202 */
[----:B------:R0:W5:Y:S01]  /*04b0*/  LDG.E R9, desc[UR6][R2.64] ;  /* 0x0000000602097981 */ /* 0x000162000c1e1900 */
[----:B------:R-:W1:Y:S01]  /*04c0*/  S2UR UR5, SR_CgaCtaId ;  /* 0x00000000000579c3 */ /* 0x000e620000008800 */
[----:B------:R-:W-:Y:S01]  /*04d0*/  IMAD R5, R0, 0xd, R5 ;  /* 0x0000000d00057824 */ /* 0x000fe200078e0205 */
[----:B------:R-:W-:-:S03]  /*04e0*/  UMOV UR4, 0x400 ;  /* 0x0000040000047882 */ /* 0x000fc60000000000 */
[----:B------:R-:W-:Y:S01]  /*04f0*/  IMAD R4, R5, 0xd, R4 ;  /* 0x0000000d05047824 */ /* 0x000fe200078e0204 */
[----:B-1----:R-:W-:-:S06]  /*0500*/  ULEA UR4, UR5, UR4, 0x18 ;  /* 0x0000000405047291 */ /* 0x002fcc000f8ec0ff */
[----:B------:R-:W-:Y:S01]  /*0510*/  LEA R4, R4, UR4, 0x2 ;  /* 0x0000000404047c11 */ /* 0x000fe2000f8e10ff */
[----:B------:R-:W-:-:S04]  /*0520*/  UMOV UR4, URZ ;  /* 0x000000ff00047c82 */ /* 0x000fc80008000000 */
[----:B0-----:R-:W-:-:S07]  /*0530*/  VIADD R4, R4, 0x9c ;  /* 0x0000009c04047836 */ /* 0x001fce0000000000 */
.L_x_2:
[----:B------:R-:W-:Y:S01]  /*0540*/  LDS R10, [R4+-0x9c] ;  /* 0xffff6400040a7984 */ /* 0x000fe20000000800 */
[----:B------:R-:W-:-:S03]  /*0550*/  UIADD3 UR4, UPT, UPT, UR4, 0x1, URZ ;  /* 0x0000000104047890 */ /* 0x000fc6000fffe0ff */
[----:B------:R-:W0:Y:S01]  /*0560*/  LDS R11, [R4+-0x98] ;  /* 0xffff6800040b7984 */ /* 0x000e220000000800 */
[----:B------:R-:W-:-:S03]  /*0570*/  UISETP.NE.AND UP0, UPT, UR4, 0x6, UPT ;  /* 0x000000060400788c */ /* 0x000fc6000bf05270 */
[----:B------:R-:W-:Y:S04]  /*0580*/  LDS R25, [R4+-0x94] ;  /* 0xffff6c0004197984 */ /* 0x000fe80000000800 */
[----:B------:R-:W1:Y:S04]  /*0590*/  LDS R24, [R4+-0x90] ;  /* 0xffff700004187984 */ /* 0x000e680000000800 */
[----:B------:R-:W-:Y:S04]  /*05a0*/  LDS R17, [R4+-0x8c] ;  /* 0xffff740004117984 */ /* 0x000fe80000000800 */
[----:B------:R-:W2:Y:S04]  /*05b0*/  LDS R16, [R4+-0x88] ;  /* 0xffff780004107984 */ /* 0x000ea80000000800 */
[----:B------:R-:W-:Y:S04]  /*05c0*/  LDS R18, [R4+-0x68] ;  /* 0xffff980004127984 */ /* 0x000fe80000000800 */
[----:B------:R-:W3:Y:S04]  /*05d0*/  LDS R19, [R4+-0x64] ;  /* 0xffff9c0004137984 */ /* 0x000ee80000000800 */
[----:B------:R-:W-:Y:S04]  /*05e0*/  LDS R22, [R4+-0x60] ;  /* 0xffffa00004167984 */ /* 0x000fe80000000800 */
[----:B------:R-:W4:Y:S04]  /*05f0*/  LDS R23, [R4+-0x5c] ;  /* 0xffffa40004177984 */ /* 0x000f280000000800 */
[----:B------:R-:W-:Y:S04]  /*0600*/  LDS R20, [R4+-0x58] ;  /* 0xffffa80004147984 */ /* 0x000fe80000000800 */
[----:B------:R-:W4:Y:S01]  /*0610*/  LDS R21, [R4+-0x54] ;  /* 0xffffac0004157984 */ /* 0x000f220000000800 */
[----:B0----5:R-:W-:-:S03]  /*0620*/  VIMNMX3 R10, R10, R9, R11, PT ;  /* 0x000000090a0a720f */ /* 0x021fc6000380010b */
[----:B------:R-:W-:Y:S04]  /*0630*/  LDS R15, [R4+-0x34] ;  /* 0xffffcc00040f7984 */ /* 0x000fe80000000800 */
[----:B------:R-:W0:Y:S01]  /*0640*/  LDS R8, [R4+-0x30] ;  /* 0xffffd00004087984 */ /* 0x000e220000000800 */
[----:B-1----:R-:W-:-:S03]  /*0650*/  VIMNMX3 R24, R25, R10, R24, PT ;  /* 0x0000000a1918720f */ /* 0x002fc60003800118 */
[----:B------:R-:W-:Y:S04]  /*0660*/  LDS R6, [R4+-0x2c] ;  /* 0xffffd40004067984 */ /* 0x000fe80000000800 */
[----:B------:R-:W1:Y:S01]  /*0670*/  LDS R7, [R4+-0x28] ;  /* 0xffffd80004077984 */ /* 0x000e620000000800 */
[----:B--2---:R-:W-:-:S03]  /*0680*/  VIMNMX3 R24, R17, R24, R16, PT ;  /* 0x000000181118720f */ /* 0x004fc60003800110 */
[----:B------:R-:W-:Y:S04]  /*0690*/  LDS R5, [R4+-0x24] ;  /* 0xffffdc0004057984 */ /* 0x000fe80000000800 */
[----:B------:R-:W2:Y:S01]  /*06a0*/  LDS R0, [R4+-0x20] ;  /* 0xffffe00004007984 */ /* 0x000ea20000000800 */
[----:B---3--:R-:W-:-:S03]  /*06b0*/  VIMNMX3 R24, R18, R24, R19, PT ;  /* 0x000000181218720f */ /* 0x008fc60003800113 */
[----:B------:R-:W-:Y:S04]  /*06c0*/  LDS R13, [R4] ;  /* 0x00000000040d7984 */ /* 0x000fe80000000800 */
[----:B------:R-:W3:Y:S01]  /*06d0*/  LDS R14, [R4+0x4] ;  /* 0x00000400040e7984 */ /* 0x000ee20000000800 */
[----:B----4-:R-:W-:-:S03]  /*06e0*/  VIMNMX3 R24, R22, R24, R23, PT ;  /* 0x000000181618720f */ /* 0x010fc60003800117 */
[----:B------:R-:W-:Y:S04]  /*06f0*/  LDS R11, [R4+0x8] ;  /* 0x00000800040b7984 */ /* 0x000fe80000000800 */
[----:B------:R-:W4:Y:S01]  /*0700*/  LDS R12, [R4+0xc] ;  /* 0x00000c00040c7984 */ /* 0x000f220000000800 */
[----:B------:R-:W-:-:S03]  /*0710*/  VIMNMX3 R24, R20, R24, R21, PT ;  /* 0x000000181418720f */ /* 0x000fc60003800115 */
[----:B------:R-:W-:Y:S04]  /*0720*/  LDS R9, [R4+0x10] ;  /* 0x0000100004097984 */ /* 0x000fe80000000800 */
[----:B------:R-:W4:Y:S01]  /*0730*/  LDS R10, [R4+0x14] ;  /* 0x00001400040a7984 */ /* 0x000f220000000800 */
[----:B0-----:R-:W-:-:S03]  /*0740*/  VIMNMX3 R24, R15, R24, R8, PT ;  /* 0x000000180f18720f */ /* 0x001fc60003800108 */
[----:B------:R-:W-:Y:S04]  /*0750*/  LDS R16, [R4+0x34] ;  /* 0x0000340004107984 */ /* 0x000fe80000000800 */
[----:B------:R-:W0:Y:S01]  /*0760*/  LDS R17, [R4+0x38] ;  /* 0x0000380004117984 */ /* 0x000e220000000800 */
[----:B-1----:R-:W-:-:S03]  /*0770*/  VIMNMX3 R24, R6, R24, R7, PT ;  /* 0x000000180618720f */ /* 0x002fc60003800107 */
[----:B------:R-:W-:Y:S04]  /*0780*/  LDS R18, [R4+0x3c] ;  /* 0x00003c0004127984 */ /* 0x000fe80000000800 */
[----:B------:R-:W1:Y:S01]  /*0790*/  LDS R19, [R4+0x40] ;  /* 0x0000400004137984 */ /* 0x000e620000000800 */
[----:B--2---:R-:W-:-:S03]  /*07a0*/  VIMNMX3 R0, R5, R24, R0, PT ;  /* 0x000000180500720f */ /* 0x004fc60003800100 */
[----:B------:R-:W-:Y:S04]  /*07b0*/  LDS R22, [R4+0x44] ;  /* 0x0000440004167984 */ /* 0x000fe80000000800 */
[----:B------:R-:W2:Y:S01]  /*07c0*/  LDS R23, [R4+0x48] ;  /* 0x0000480004177984 */ /* 0x000ea20000000800 */
[----:B---3--:R-:W-:-:S03]  /*07d0*/  VIMNMX3 R0, R13, R0, R14, PT ;  /* 0x000000000d00720f */ /* 0x008fc6000380010e */
[----:B------:R-:W-:Y:S04]  /*07e0*/  LDS R20, [R4+0x68] ;  /* 0x0000680004147984 */ /* 0x000fe80000000800 */
[----:B------:R-:W3:Y:S01]  /*07f0*/  LDS R21, [R4+0x6c] ;  /* 0x00006c0004157984 */ /* 0x000ee20000000800 */
[----:B----4-:R-:W-:-:S03]  /*0800*/  VIMNMX3 R0, R11, R0, R12, PT ;  /* 0x000000000b00720f */ /* 0x010fc6000380010c */
[----:B------:R-:W-:Y:S04]  /*0810*/  LDS R8, [R4+0x70] ;  /* 0x0000700004087984 */ /* 0x000fe80000000800 */
[----:B------:R-:W4:Y:S01]  /*0820*/  LDS R15, [R4+0x74] ;  /* 0x00007400040f7984 */ /* 0x000f220000000800 */
[----:B------:R-:W-:-:S03]  /*0830*/  VIMNMX3 R0, R9, R0, R10, PT ;  /* 0x000000000900720f */ /* 0x000fc6000380010a */
[----:B------:R-:W-:Y:S04]  /*0840*/  LDS R7, [R4+0x78] ;  /* 0x0000780004077984 */ /* 0x000fe80000000800 */
[----:B------:R1:W4:Y:S01]  /*0850*/  LDS R6, [R4+0x7c] ;  /* 0x00007c0004067984 */ /* 0x0003220000000800 */
[----:B0-----:R-:W-:-:S04]  /*0860*/  VIMNMX3 R0, R16, R0, R17, PT ;  /* 0x000000001000720f */ /* 0x001fc80003800111 */
[----:B-1----:R-:W-:Y:S01]  /*0870*/  VIMNMX3 R0, R18, R0, R19, PT ;  /* 0x000000001200720f */ /* 0x002fe20003800113 */
[----:B------:R-:W-:-:S03]  /*0880*/  VIADD R4, R4, 0x2a4 ;  /* 0x000002a404047836 */ /* 0x000fc60000000000 */
[----:B--2---:R-:W-:-:S04]  /*0890*/  VIMNMX3 R0, R22, R0, R23, PT ;  /* 0x000000001600720f */ /* 0x004fc80003800117 */
[----:B---3--:R-:W-:-:S04]  /*08a0*/  VIMNMX3 R0, R20, R0, R21, PT ;  /* 0x000000001400720f */ /* 0x008fc80003800115 */
[----:B----4-:R-:W-:-:S04]  /*08b0*/  VIMNMX3 R0, R8, R0, R15, PT ;  /* 0x000000000800720f */ /* 0x010fc8000380010f */
[----:B------:R-:W-:Y:S01]  /*08c0*/  VIMNMX3 R9, R7, R0, R6, PT ;  /* 0x000000000709720f */ /* 0x000fe20003800106 */
[----:B------:R-:W-:Y:S06]  /*08d0*/  BRA.U UP0, `(.L_x_2) ;  /* 0xfffffffd00187547 */ /* 0x000fec000b83ffff */
[----:B------:R-:W-:Y:S01]  /*08e0*/  STG.E desc[UR6][R2.64], R9 ;  /* 0x0000000902007986 */ /* 0x000fe2000c101906 */
[----:B------:R-:W-:Y:S05]  /*08f0*/  EXIT ;  /* 0x000000000000794d */ /* 0x000fea0003800000 */
.L_x_3:
[----:B------:R-:W-:-:S00]  /*0900*/  BRA `(.L_x_3) ;  /* 0xfffffffc00fc7947 */ /* 0x000fc0000383ffff */
[----:B------:R-:W-:-:S00]  /*0910*/  NOP ;  /* 0x0000000000007918 */ /* 0x000fc00000000000 */
        /* <DEDUP_REMOVED lines=14> */
.L_x_4:


//--------------------- .nv.shared._Z7cmp_winPA100_A100_iPA105_A105_Ki --------------------------
	.section	.nv.shared._Z7cmp_winPA100_A100_iPA105_A105_Ki,"aw",@nobits
	.sectionflags	@""
	.align	4
.nv.shared._Z7cmp_winPA100_A100_iPA105_A105_Ki:
	.zero		9812


//--------------------- .nv.shared.reserved.0     --------------------------
	.section	.nv.shared.reserved.0,"aw",@nobits
	.weak		__nv_reservedSMEM_offset_0_alias
	.size		__nv_reservedSMEM_offset_0_alias, 0, 64
	.other		__nv_reservedSMEM_offset_0_alias,@"STO_CUDA_RESERVED_SHARED STV_DEFAULT"
__nv_reservedSMEM_offset_0_alias:
	.zero		0
	.zero		64


//--------------------- .nv.constant0._Z7cmp_winPA100_A100_iPA105_A105_Ki --------------------------
	.section	.nv.constant0._Z7cmp_winPA100_A100_iPA105_A105_Ki,"a",@progbits
	.sectionflags	@""
	.align	4
.nv.constant0._Z7cmp_winPA100_A100_iPA105_A105_Ki:
	.zero		912


//--------------------- SYMBOLS --------------------------

	.type		.nv.reservedSmem.offset0,@object
	.size		.nv.reservedSmem.offset0,0x4
	.type		.nv.reservedSmem.cap,@object
	.size		.nv.reservedSmem.cap,0x4
